//
// Generated by NVIDIA NVVM Compiler
//
// Compiler Build ID: CL-36424714
// Cuda compilation tools, release 13.0, V13.0.88
// Based on NVVM 20.0.0
//

.version 9.0
.target sm_100
.address_size 64

	// .globl	_ZN3cub18CUB_300001_SM_10006detail11EmptyKernelIvEEvv
.global .align 1 .b8 _ZN41_INTERNAL_2fdc1b63_4_k_cu_1d3edd96_2424244cuda3std3__45__cpo5beginE[1];
.global .align 1 .b8 _ZN41_INTERNAL_2fdc1b63_4_k_cu_1d3edd96_2424244cuda3std3__45__cpo3endE[1];
.global .align 1 .b8 _ZN41_INTERNAL_2fdc1b63_4_k_cu_1d3edd96_2424244cuda3std3__45__cpo6cbeginE[1];
.global .align 1 .b8 _ZN41_INTERNAL_2fdc1b63_4_k_cu_1d3edd96_2424244cuda3std3__45__cpo4cendE[1];
.global .align 1 .b8 _ZN41_INTERNAL_2fdc1b63_4_k_cu_1d3edd96_2424244cuda3std3__45__cpo6rbeginE[1];
.global .align 1 .b8 _ZN41_INTERNAL_2fdc1b63_4_k_cu_1d3edd96_2424244cuda3std3__45__cpo4rendE[1];
.global .align 1 .b8 _ZN41_INTERNAL_2fdc1b63_4_k_cu_1d3edd96_2424244cuda3std3__45__cpo7crbeginE[1];
.global .align 1 .b8 _ZN41_INTERNAL_2fdc1b63_4_k_cu_1d3edd96_2424244cuda3std3__45__cpo5crendE[1];
.global .align 1 .b8 _ZN41_INTERNAL_2fdc1b63_4_k_cu_1d3edd96_2424244cuda3std3__443_GLOBAL__N__2fdc1b63_4_k_cu_1d3edd96_2424246ignoreE[1];
.global .align 1 .b8 _ZN41_INTERNAL_2fdc1b63_4_k_cu_1d3edd96_2424244cuda3std3__419piecewise_constructE[1];
.global .align 1 .b8 _ZN41_INTERNAL_2fdc1b63_4_k_cu_1d3edd96_2424244cuda3std3__48in_placeE[1];
.global .align 1 .b8 _ZN41_INTERNAL_2fdc1b63_4_k_cu_1d3edd96_2424244cuda3std3__420unreachable_sentinelE[1];
.global .align 1 .b8 _ZN41_INTERNAL_2fdc1b63_4_k_cu_1d3edd96_2424244cuda3std3__47nulloptE[1];
.global .align 1 .b8 _ZN41_INTERNAL_2fdc1b63_4_k_cu_1d3edd96_2424244cuda3std3__48unexpectE[1];
.global .align 1 .b8 _ZN41_INTERNAL_2fdc1b63_4_k_cu_1d3edd96_2424244cuda3std6ranges3__45__cpo4swapE[1];
.global .align 1 .b8 _ZN41_INTERNAL_2fdc1b63_4_k_cu_1d3edd96_2424244cuda3std6ranges3__45__cpo9iter_moveE[1];
.global .align 1 .b8 _ZN41_INTERNAL_2fdc1b63_4_k_cu_1d3edd96_2424244cuda3std6ranges3__45__cpo5beginE[1];
.global .align 1 .b8 _ZN41_INTERNAL_2fdc1b63_4_k_cu_1d3edd96_2424244cuda3std6ranges3__45__cpo3endE[1];
.global .align 1 .b8 _ZN41_INTERNAL_2fdc1b63_4_k_cu_1d3edd96_2424244cuda3std6ranges3__45__cpo6cbeginE[1];
.global .align 1 .b8 _ZN41_INTERNAL_2fdc1b63_4_k_cu_1d3edd96_2424244cuda3std6ranges3__45__cpo4cendE[1];
.global .align 1 .b8 _ZN41_INTERNAL_2fdc1b63_4_k_cu_1d3edd96_2424244cuda3std6ranges3__45__cpo7advanceE[1];
.global .align 1 .b8 _ZN41_INTERNAL_2fdc1b63_4_k_cu_1d3edd96_2424244cuda3std6ranges3__45__cpo9iter_swapE[1];
.global .align 1 .b8 _ZN41_INTERNAL_2fdc1b63_4_k_cu_1d3edd96_2424244cuda3std6ranges3__45__cpo4nextE[1];
.global .align 1 .b8 _ZN41_INTERNAL_2fdc1b63_4_k_cu_1d3edd96_2424244cuda3std6ranges3__45__cpo4prevE[1];
.global .align 1 .b8 _ZN41_INTERNAL_2fdc1b63_4_k_cu_1d3edd96_2424244cuda3std6ranges3__45__cpo4dataE[1];
.global .align 1 .b8 _ZN41_INTERNAL_2fdc1b63_4_k_cu_1d3edd96_2424244cuda3std6ranges3__45__cpo5cdataE[1];
.global .align 1 .b8 _ZN41_INTERNAL_2fdc1b63_4_k_cu_1d3edd96_2424244cuda3std6ranges3__45__cpo4sizeE[1];
.global .align 1 .b8 _ZN41_INTERNAL_2fdc1b63_4_k_cu_1d3edd96_2424244cuda3std6ranges3__45__cpo5ssizeE[1];
.global .align 1 .b8 _ZN41_INTERNAL_2fdc1b63_4_k_cu_1d3edd96_2424244cuda3std6ranges3__45__cpo8distanceE[1];
.global .align 1 .b8 _ZN41_INTERNAL_2fdc1b63_4_k_cu_1d3edd96_2424246thrust24THRUST_300001_SM_1000_NS6system6detail10sequential3seqE[1];
.global .align 1 .b8 _ZN41_INTERNAL_2fdc1b63_4_k_cu_1d3edd96_2424246thrust24THRUST_300001_SM_1000_NS12placeholders2_1E[1];
.global .align 1 .b8 _ZN41_INTERNAL_2fdc1b63_4_k_cu_1d3edd96_2424246thrust24THRUST_300001_SM_1000_NS12placeholders2_2E[1];
.global .align 1 .b8 _ZN41_INTERNAL_2fdc1b63_4_k_cu_1d3edd96_2424246thrust24THRUST_300001_SM_1000_NS12placeholders2_3E[1];
.global .align 1 .b8 _ZN41_INTERNAL_2fdc1b63_4_k_cu_1d3edd96_2424246thrust24THRUST_300001_SM_1000_NS12placeholders2_4E[1];
.global .align 1 .b8 _ZN41_INTERNAL_2fdc1b63_4_k_cu_1d3edd96_2424246thrust24THRUST_300001_SM_1000_NS12placeholders2_5E[1];
.global .align 1 .b8 _ZN41_INTERNAL_2fdc1b63_4_k_cu_1d3edd96_2424246thrust24THRUST_300001_SM_1000_NS12placeholders2_6E[1];
.global .align 1 .b8 _ZN41_INTERNAL_2fdc1b63_4_k_cu_1d3edd96_2424246thrust24THRUST_300001_SM_1000_NS12placeholders2_7E[1];
.global .align 1 .b8 _ZN41_INTERNAL_2fdc1b63_4_k_cu_1d3edd96_2424246thrust24THRUST_300001_SM_1000_NS12placeholders2_8E[1];
.global .align 1 .b8 _ZN41_INTERNAL_2fdc1b63_4_k_cu_1d3edd96_2424246thrust24THRUST_300001_SM_1000_NS12placeholders2_9E[1];
.global .align 1 .b8 _ZN41_INTERNAL_2fdc1b63_4_k_cu_1d3edd96_2424246thrust24THRUST_300001_SM_1000_NS12placeholders3_10E[1];

.visible .entry _ZN3cub18CUB_300001_SM_10006detail11EmptyKernelIvEEvv()
{


	ret;

}


// ===== COMPILED SASS (sm_100) =====

	.target	sm_100

	.elftype	@"ET_EXEC"


//--------------------- .note.nv.tkinfo           --------------------------
	.section	.note.nv.tkinfo,"",@"SHT_NOTE"
	.sectionflags	@"SHF_NOTE_NV_TKINFO"
	.tkinfo
        /*0018*/ 	.word	0x00000002
        /*0030*/ 	.string	""
        /*0030*/ 	.string	"ptxas"
        /*0030*/ 	.string	"Cuda compilation tools, release 13.0, V13.0.88"
        /*0030*/ 	.string	"Build cuda_13.0.r13.0/compiler.36424714_0"
        /*0030*/ 	.string	"-arch sm_100 -m 64 "



//--------------------- .note.nv.cuinfo           --------------------------
	.section	.note.nv.cuinfo,"",@"SHT_NOTE"
	.sectionflags	@"SHF_NOTE_NV_CUINFO"
        /*0018*/ 	.short	0x0002
        /*001a*/ 	.short	0x0064
        /*001c*/ 	.short	0x0082
	.zero		2


//--------------------- .nv.info                  --------------------------
	.section	.nv.info,"",@"SHT_CUDA_INFO"
	.align	4


	//----- nvinfo : EIATTR_REGCOUNT
	.align		4
        /*0000*/ 	.byte	0x04, 0x2f
        /*0002*/ 	.short	(.L_41 - .L_40)
	.align		4
.L_40:
        /*0004*/ 	.word	index@(_ZN3cub18CUB_300001_SM_10006detail11EmptyKernelIvEEvv)
        /*0008*/ 	.word	0x00000004


	//----- nvinfo : EIATTR_FRAME_SIZE
	.align		4
.L_41:
        /*000c*/ 	.byte	0x04, 0x11
        /*000e*/ 	.short	(.L_43 - .L_42)
	.align		4
.L_42:
        /*0010*/ 	.word	index@(_ZN3cub18CUB_300001_SM_10006detail11EmptyKernelIvEEvv)
        /*0014*/ 	.word	0x00000000


	//----- nvinfo : EIATTR_MIN_STACK_SIZE
	.align		4
.L_43:
        /*0018*/ 	.byte	0x04, 0x12
        /*001a*/ 	.short	(.L_45 - .L_44)
	.align		4
.L_44:
        /*001c*/ 	.word	index@(_ZN3cub18CUB_300001_SM_10006detail11EmptyKernelIvEEvv)
        /*0020*/ 	.word	0x00000000
.L_45:


//--------------------- .nv.compat                --------------------------
	.section	.nv.compat,"",@"SHT_CUDA_COMPAT_INFO"
	.align	4
        /*0000*/ 	.byte	0x02, 0x09, 0x00, 0x00, 0x02, 0x02, 0x01, 0x00, 0x02, 0x05, 0x05, 0x00, 0x03, 0x07, 0x01, 0x01
        /*0010*/ 	.byte	0x02, 0x03, 0x00, 0x00, 0x02, 0x06, 0x01, 0x00, 0x04, 0x0b, 0x08, 0x00, 0x09, 0x00, 0x00, 0x00
        /*0020*/ 	.byte	0x00, 0x00, 0x00, 0x00


//--------------------- .nv.info._ZN3cub18CUB_300001_SM_10006detail11EmptyKernelIvEEvv --------------------------
	.section	.nv.info._ZN3cub18CUB_300001_SM_10006detail11EmptyKernelIvEEvv,"",@"SHT_CUDA_INFO"
	.sectionflags	@""
	.align	4


	//----- nvinfo : EIATTR_CUDA_API_VERSION
	.align		4
        /*0000*/ 	.byte	0x04, 0x37
        /*0002*/ 	.short	(.L_47 - .L_46)
.L_46:
        /*0004*/ 	.word	0x00000082


	//----- nvinfo : EIATTR_SPARSE_MMA_MASK
	.align		4
.L_47:
        /*0008*/ 	.byte	0x03, 0x50
        /*000a*/ 	.short	0x0000


	//----- nvinfo : EIATTR_MAXREG_COUNT
	.align		4
        /*000c*/ 	.byte	0x03, 0x1b
        /*000e*/ 	.short	0x00ff


	//----- nvinfo : EIATTR_MERCURY_ISA_VERSION
	.align		4
        /*0010*/ 	.byte	0x03, 0x5f
        /*0012*/ 	.short	0x0101


	//----- nvinfo : EIATTR_VRC_CTA_INIT_COUNT
	.align		4
        /*0014*/ 	.byte	0x02, 0x4a
	.zero		1
	.zero		1


	//----- nvinfo : EIATTR_EXIT_INSTR_OFFSETS
	.align		4
        /*0018*/ 	.byte	0x04, 0x1c
        /*001a*/ 	.short	(.L_49 - .L_48)


	//   ....[0]....
.L_48:
        /*001c*/ 	.word	0x00000010


	//----- nvinfo : EIATTR_SW_WAR
	.align		4
.L_49:
        /*0020*/ 	.byte	0x04, 0x36
        /*0022*/ 	.short	(.L_51 - .L_50)
.L_50:
        /*0024*/ 	.word	0x00000008
.L_51:


//--------------------- .nv.callgraph             --------------------------
	.section	.nv.callgraph,"",@"SHT_CUDA_CALLGRAPH"
	.align	4
	.sectionentsize	8
	.align		4
        /*0000*/ 	.word	0x00000000
	.align		4
        /*0004*/ 	.word	0xffffffff
	.align		4
        /*0008*/ 	.word	0x00000000
	.align		4
        /*000c*/ 	.word	0xfffffffe
	.align		4
        /*0010*/ 	.word	0x00000000
	.align		4
        /*0014*/ 	.word	0xfffffffd
	.align		4
        /*0018*/ 	.word	0x00000000
	.align		4
        /*001c*/ 	.word	0xfffffffc


//--------------------- .nv.constant4             --------------------------
	.section	.nv.constant4,"a",@progbits
	.align	8
	.align		8
.nv.constant4:
        /*0000*/ 	.dword	_ZN41_INTERNAL_2fdc1b63_4_k_cu_1d3edd96_2426794cuda3std3__45__cpo5beginE
	.align		8
        /*0008*/ 	.dword	_ZN41_INTERNAL_2fdc1b63_4_k_cu_1d3edd96_2426794cuda3std3__45__cpo3endE
	.align		8
        /*0010*/ 	.dword	_ZN41_INTERNAL_2fdc1b63_4_k_cu_1d3edd96_2426794cuda3std3__45__cpo6cbeginE
	.align		8
        /*0018*/ 	.dword	_ZN41_INTERNAL_2fdc1b63_4_k_cu_1d3edd96_2426794cuda3std3__45__cpo4cendE
	.align		8
        /*0020*/ 	.dword	_ZN41_INTERNAL_2fdc1b63_4_k_cu_1d3edd96_2426794cuda3std3__45__cpo6rbeginE
	.align		8
        /*0028*/ 	.dword	_ZN41_INTERNAL_2fdc1b63_4_k_cu_1d3edd96_2426794cuda3std3__45__cpo4rendE
	.align		8
        /*0030*/ 	.dword	_ZN41_INTERNAL_2fdc1b63_4_k_cu_1d3edd96_2426794cuda3std3__45__cpo7crbeginE
	.align		8
        /*0038*/ 	.dword	_ZN41_INTERNAL_2fdc1b63_4_k_cu_1d3edd96_2426794cuda3std3__45__cpo5crendE
	.align		8
        /*0040*/ 	.dword	_ZN41_INTERNAL_2fdc1b63_4_k_cu_1d3edd96_2426794cuda3std3__443_GLOBAL__N__2fdc1b63_4_k_cu_1d3edd96_2426796ignoreE
	.align		8
        /*0048*/ 	.dword	_ZN41_INTERNAL_2fdc1b63_4_k_cu_1d3edd96_2426794cuda3std3__419piecewise_constructE
	.align		8
        /*0050*/ 	.dword	_ZN41_INTERNAL_2fdc1b63_4_k_cu_1d3edd96_2426794cuda3std3__48in_placeE
	.align		8
        /*0058*/ 	.dword	_ZN41_INTERNAL_2fdc1b63_4_k_cu_1d3edd96_2426794cuda3std3__420unreachable_sentinelE
	.align		8
        /*0060*/ 	.dword	_ZN41_INTERNAL_2fdc1b63_4_k_cu_1d3edd96_2426794cuda3std3__47nulloptE
	.align		8
        /*0068*/ 	.dword	_ZN41_INTERNAL_2fdc1b63_4_k_cu_1d3edd96_2426794cuda3std3__48unexpectE
	.align		8
        /*0070*/ 	.dword	_ZN41_INTERNAL_2fdc1b63_4_k_cu_1d3edd96_2426794cuda3std6ranges3__45__cpo4swapE
	.align		8
        /*0078*/ 	.dword	_ZN41_INTERNAL_2fdc1b63_4_k_cu_1d3edd96_2426794cuda3std6ranges3__45__cpo9iter_moveE
	.align		8
        /*0080*/ 	.dword	_ZN41_INTERNAL_2fdc1b63_4_k_cu_1d3edd96_2426794cuda3std6ranges3__45__cpo5beginE
	.align		8
        /*0088*/ 	.dword	_ZN41_INTERNAL_2fdc1b63_4_k_cu_1d3edd96_2426794cuda3std6ranges3__45__cpo3endE
	.align		8
        /*0090*/ 	.dword	_ZN41_INTERNAL_2fdc1b63_4_k_cu_1d3edd96_2426794cuda3std6ranges3__45__cpo6cbeginE
	.align		8
        /*0098*/ 	.dword	_ZN41_INTERNAL_2fdc1b63_4_k_cu_1d3edd96_2426794cuda3std6ranges3__45__cpo4cendE
	.align		8
        /*00a0*/ 	.dword	_ZN41_INTERNAL_2fdc1b63_4_k_cu_1d3edd96_2426794cuda3std6ranges3__45__cpo7advanceE
	.align		8
        /*00a8*/ 	.dword	_ZN41_INTERNAL_2fdc1b63_4_k_cu_1d3edd96_2426794cuda3std6ranges3__45__cpo9iter_swapE
	.align		8
        /*00b0*/ 	.dword	_ZN41_INTERNAL_2fdc1b63_4_k_cu_1d3edd96_2426794cuda3std6ranges3__45__cpo4nextE
	.align		8
        /*00b8*/ 	.dword	_ZN41_INTERNAL_2fdc1b63_4_k_cu_1d3edd96_2426794cuda3std6ranges3__45__cpo4prevE
	.align		8
        /*00c0*/ 	.dword	_ZN41_INTERNAL_2fdc1b63_4_k_cu_1d3edd96_2426794cuda3std6ranges3__45__cpo4dataE
	.align		8
        /*00c8*/ 	.dword	_ZN41_INTERNAL_2fdc1b63_4_k_cu_1d3edd96_2426794cuda3std6ranges3__45__cpo5cdataE
	.align		8
        /*00d0*/ 	.dword	_ZN41_INTERNAL_2fdc1b63_4_k_cu_1d3edd96_2426794cuda3std6ranges3__45__cpo4sizeE
	.align		8
        /*00d8*/ 	.dword	_ZN41_INTERNAL_2fdc1b63_4_k_cu_1d3edd96_2426794cuda3std6ranges3__45__cpo5ssizeE
	.align		8
        /*00e0*/ 	.dword	_ZN41_INTERNAL_2fdc1b63_4_k_cu_1d3edd96_2426794cuda3std6ranges3__45__cpo8distanceE
	.align		8
        /*00e8*/ 	.dword	_ZN41_INTERNAL_2fdc1b63_4_k_cu_1d3edd96_2426796thrust24THRUST_300001_SM_1000_NS6system6detail10sequential3seqE
	.align		8
        /*00f0*/ 	.dword	_ZN41_INTERNAL_2fdc1b63_4_k_cu_1d3edd96_2426796thrust24THRUST_300001_SM_1000_NS12placeholders2_1E
	.align		8
        /*00f8*/ 	.dword	_ZN41_INTERNAL_2fdc1b63_4_k_cu_1d3edd96_2426796thrust24THRUST_300001_SM_1000_NS12placeholders2_2E
	.align		8
        /*0100*/ 	.dword	_ZN41_INTERNAL_2fdc1b63_4_k_cu_1d3edd96_2426796thrust24THRUST_300001_SM_1000_NS12placeholders2_3E
	.align		8
        /*0108*/ 	.dword	_ZN41_INTERNAL_2fdc1b63_4_k_cu_1d3edd96_2426796thrust24THRUST_300001_SM_1000_NS12placeholders2_4E
	.align		8
        /*0110*/ 	.dword	_ZN41_INTERNAL_2fdc1b63_4_k_cu_1d3edd96_2426796thrust24THRUST_300001_SM_1000_NS12placeholders2_5E
	.align		8
        /*0118*/ 	.dword	_ZN41_INTERNAL_2fdc1b63_4_k_cu_1d3edd96_2426796thrust24THRUST_300001_SM_1000_NS12placeholders2_6E
	.align		8
        /*0120*/ 	.dword	_ZN41_INTERNAL_2fdc1b63_4_k_cu_1d3edd96_2426796thrust24THRUST_300001_SM_1000_NS12placeholders2_7E
	.align		8
        /*0128*/ 	.dword	_ZN41_INTERNAL_2fdc1b63_4_k_cu_1d3edd96_2426796thrust24THRUST_300001_SM_1000_NS12placeholders2_8E
	.align		8
        /*0130*/ 	.dword	_ZN41_INTERNAL_2fdc1b63_4_k_cu_1d3edd96_2426796thrust24THRUST_300001_SM_1000_NS12placeholders2_9E
	.align		8
        /*0138*/ 	.dword	_ZN41_INTERNAL_2fdc1b63_4_k_cu_1d3edd96_2426796thrust24THRUST_300001_SM_1000_NS12placeholders3_10E


//--------------------- .text._ZN3cub18CUB_300001_SM_10006detail11EmptyKernelIvEEvv --------------------------
	.section	.text._ZN3cub18CUB_300001_SM_10006detail11EmptyKernelIvEEvv,"ax",@progbits
	.align	128
        .global         _ZN3cub18CUB_300001_SM_10006detail11EmptyKernelIvEEvv
        .type           _ZN3cub18CUB_300001_SM_10006detail11EmptyKernelIvEEvv,@function
        .size           _ZN3cub18CUB_300001_SM_10006detail11EmptyKernelIvEEvv,(.L_x_1 - _ZN3cub18CUB_300001_SM_10006detail11EmptyKernelIvEEvv)
        .other          _ZN3cub18CUB_300001_SM_10006detail11EmptyKernelIvEEvv,@"STO_CUDA_ENTRY STV_DEFAULT"
_ZN3cub18CUB_300001_SM_10006detail11EmptyKernelIvEEvv:
.text._ZN3cub18CUB_300001_SM_10006detail11EmptyKernelIvEEvv:
[----:B------:R-:W-:Y:S01]  /*0000*/  LDC R1, c[0x0][0x37c] ;  /* 0x0000df00ff017b82 */ /* 0x000fe20000000800 */
[----:B------:R-:W-:Y:S05]  /*0010*/  EXIT ;  /* 0x000000000000794d */ /* 0x000fea0003800000 */
.L_x_0:
[----:B------:R-:W-:-:S00]  /*0020*/  BRA `(.L_x_0) ;  /* 0xfffffffc00fc7947 */ /* 0x000fc0000383ffff */
[----:B------:R-:W-:-:S00]  /*0030*/  NOP ;  /* 0x0000000000007918 */ /* 0x000fc00000000000 */
        /* <DEDUP_REMOVED lines=12> */
.L_x_1:


//--------------------- .nv.shared.reserved.0     --------------------------
	.section	.nv.shared.reserved.0,"aw",@nobits
	.weak		__nv_reservedSMEM_offset_0_alias
	.size		__nv_reservedSMEM_offset_0_alias, 0, 64
	.other		__nv_reservedSMEM_offset_0_alias,@"STO_CUDA_RESERVED_SHARED STV_DEFAULT"
__nv_reservedSMEM_offset_0_alias:
	.zero		0
	.zero		64


//--------------------- .nv.global                --------------------------
	.section	.nv.global,"aw",@nobits
.nv.global:
	.type		_ZN41_INTERNAL_2fdc1b63_4_k_cu_1d3edd96_2426796thrust24THRUST_300001_SM_1000_NS12placeholders2_5E,@object
	.size		_ZN41_INTERNAL_2fdc1b63_4_k_cu_1d3edd96_2426796thrust24THRUST_300001_SM_1000_NS12placeholders2_5E,(_ZN41_INTERNAL_2fdc1b63_4_k_cu_1d3edd96_2426794cuda3std3__45__cpo6cbeginE - _ZN41_INTERNAL_2fdc1b63_4_k_cu_1d3edd96_2426796thrust24THRUST_300001_SM_1000_NS12placeholders2_5E)
_ZN41_INTERNAL_2fdc1b63_4_k_cu_1d3edd96_2426796thrust24THRUST_300001_SM_1000_NS12placeholders2_5E:
	.zero		1
	.type		_ZN41_INTERNAL_2fdc1b63_4_k_cu_1d3edd96_2426794cuda3std3__45__cpo6cbeginE,@object
	.size		_ZN41_INTERNAL_2fdc1b63_4_k_cu_1d3edd96_2426794cuda3std3__45__cpo6cbeginE,(_ZN41_INTERNAL_2fdc1b63_4_k_cu_1d3edd96_2426794cuda3std6ranges3__45__cpo6cbeginE - _ZN41_INTERNAL_2fdc1b63_4_k_cu_1d3edd96_2426794cuda3std3__45__cpo6cbeginE)
_ZN41_INTERNAL_2fdc1b63_4_k_cu_1d3edd96_2426794cuda3std3__45__cpo6cbeginE:
	.zero		1
	.type		_ZN41_INTERNAL_2fdc1b63_4_k_cu_1d3edd96_2426794cuda3std6ranges3__45__cpo6cbeginE,@object
	.size		_ZN41_INTERNAL_2fdc1b63_4_k_cu_1d3edd96_2426794cuda3std6ranges3__45__cpo6cbeginE,(_ZN41_INTERNAL_2fdc1b63_4_k_cu_1d3edd96_2426794cuda3std3__48in_placeE - _ZN41_INTERNAL_2fdc1b63_4_k_cu_1d3edd96_2426794cuda3std6ranges3__45__cpo6cbeginE)
_ZN41_INTERNAL_2fdc1b63_4_k_cu_1d3edd96_2426794cuda3std6ranges3__45__cpo6cbeginE:
	.zero		1
	.type		_ZN41_INTERNAL_2fdc1b63_4_k_cu_1d3edd96_2426794cuda3std3__48in_placeE,@object
	.size		_ZN41_INTERNAL_2fdc1b63_4_k_cu_1d3edd96_2426794cuda3std3__48in_placeE,(_ZN41_INTERNAL_2fdc1b63_4_k_cu_1d3edd96_2426794cuda3std6ranges3__45__cpo4sizeE - _ZN41_INTERNAL_2fdc1b63_4_k_cu_1d3edd96_2426794cuda3std3__48in_placeE)
_ZN41_INTERNAL_2fdc1b63_4_k_cu_1d3edd96_2426794cuda3std3__48in_placeE:
	.zero		1
	.type		_ZN41_INTERNAL_2fdc1b63_4_k_cu_1d3edd96_2426794cuda3std6ranges3__45__cpo4sizeE,@object
	.size		_ZN41_INTERNAL_2fdc1b63_4_k_cu_1d3edd96_2426794cuda3std6ranges3__45__cpo4sizeE,(_ZN41_INTERNAL_2fdc1b63_4_k_cu_1d3edd96_2426796thrust24THRUST_300001_SM_1000_NS12placeholders2_9E - _ZN41_INTERNAL_2fdc1b63_4_k_cu_1d3edd96_2426794cuda3std6ranges3__45__cpo4sizeE)
_ZN41_INTERNAL_2fdc1b63_4_k_cu_1d3edd96_2426794cuda3std6ranges3__45__cpo4sizeE:
	.zero		1
	.type		_ZN41_INTERNAL_2fdc1b63_4_k_cu_1d3edd96_2426796thrust24THRUST_300001_SM_1000_NS12placeholders2_9E,@object
	.size		_ZN41_INTERNAL_2fdc1b63_4_k_cu_1d3edd96_2426796thrust24THRUST_300001_SM_1000_NS12placeholders2_9E,(_ZN41_INTERNAL_2fdc1b63_4_k_cu_1d3edd96_2426794cuda3std3__45__cpo7crbeginE - _ZN41_INTERNAL_2fdc1b63_4_k_cu_1d3edd96_2426796thrust24THRUST_300001_SM_1000_NS12placeholders2_9E)
_ZN41_INTERNAL_2fdc1b63_4_k_cu_1d3edd96_2426796thrust24THRUST_300001_SM_1000_NS12placeholders2_9E:
	.zero		1
	.type		_ZN41_INTERNAL_2fdc1b63_4_k_cu_1d3edd96_2426794cuda3std3__45__cpo7crbeginE,@object
	.size		_ZN41_INTERNAL_2fdc1b63_4_k_cu_1d3edd96_2426794cuda3std3__45__cpo7crbeginE,(_ZN41_INTERNAL_2fdc1b63_4_k_cu_1d3edd96_2426794cuda3std6ranges3__45__cpo4nextE - _ZN41_INTERNAL_2fdc1b63_4_k_cu_1d3edd96_2426794cuda3std3__45__cpo7crbeginE)
_ZN41_INTERNAL_2fdc1b63_4_k_cu_1d3edd96_2426794cuda3std3__45__cpo7crbeginE:
	.zero		1
	.type		_ZN41_INTERNAL_2fdc1b63_4_k_cu_1d3edd96_2426794cuda3std6ranges3__45__cpo4nextE,@object
	.size		_ZN41_INTERNAL_2fdc1b63_4_k_cu_1d3edd96_2426794cuda3std6ranges3__45__cpo4nextE,(_ZN41_INTERNAL_2fdc1b63_4_k_cu_1d3edd96_2426794cuda3std6ranges3__45__cpo4swapE - _ZN41_INTERNAL_2fdc1b63_4_k_cu_1d3edd96_2426794cuda3std6ranges3__45__cpo4nextE)
_ZN41_INTERNAL_2fdc1b63_4_k_cu_1d3edd96_2426794cuda3std6ranges3__45__cpo4nextE:
	.zero		1
	.type		_ZN41_INTERNAL_2fdc1b63_4_k_cu_1d3edd96_2426794cuda3std6ranges3__45__cpo4swapE,@object
	.size		_ZN41_INTERNAL_2fdc1b63_4_k_cu_1d3edd96_2426794cuda3std6ranges3__45__cpo4swapE,(_ZN41_INTERNAL_2fdc1b63_4_k_cu_1d3edd96_2426796thrust24THRUST_300001_SM_1000_NS12placeholders2_1E - _ZN41_INTERNAL_2fdc1b63_4_k_cu_1d3edd96_2426794cuda3std6ranges3__45__cpo4swapE)
_ZN41_INTERNAL_2fdc1b63_4_k_cu_1d3edd96_2426794cuda3std6ranges3__45__cpo4swapE:
	.zero		1
	.type		_ZN41_INTERNAL_2fdc1b63_4_k_cu_1d3edd96_2426796thrust24THRUST_300001_SM_1000_NS12placeholders2_1E,@object
	.size		_ZN41_INTERNAL_2fdc1b63_4_k_cu_1d3edd96_2426796thrust24THRUST_300001_SM_1000_NS12placeholders2_1E,(_ZN41_INTERNAL_2fdc1b63_4_k_cu_1d3edd96_2426796thrust24THRUST_300001_SM_1000_NS12placeholders2_3E - _ZN41_INTERNAL_2fdc1b63_4_k_cu_1d3edd96_2426796thrust24THRUST_300001_SM_1000_NS12placeholders2_1E)
_ZN41_INTERNAL_2fdc1b63_4_k_cu_1d3edd96_2426796thrust24THRUST_300001_SM_1000_NS12placeholders2_1E:
	.zero		1
	.type		_ZN41_INTERNAL_2fdc1b63_4_k_cu_1d3edd96_2426796thrust24THRUST_300001_SM_1000_NS12placeholders2_3E,@object
	.size		_ZN41_INTERNAL_2fdc1b63_4_k_cu_1d3edd96_2426796thrust24THRUST_300001_SM_1000_NS12placeholders2_3E,(_ZN41_INTERNAL_2fdc1b63_4_k_cu_1d3edd96_2426794cuda3std3__45__cpo5beginE - _ZN41_INTERNAL_2fdc1b63_4_k_cu_1d3edd96_2426796thrust24THRUST_300001_SM_1000_NS12placeholders2_3E)
_ZN41_INTERNAL_2fdc1b63_4_k_cu_1d3edd96_2426796thrust24THRUST_300001_SM_1000_NS12placeholders2_3E:
	.zero		1
	.type		_ZN41_INTERNAL_2fdc1b63_4_k_cu_1d3edd96_2426794cuda3std3__45__cpo5beginE,@object
	.size		_ZN41_INTERNAL_2fdc1b63_4_k_cu_1d3edd96_2426794cuda3std3__45__cpo5beginE,(_ZN41_INTERNAL_2fdc1b63_4_k_cu_1d3edd96_2426794cuda3std6ranges3__45__cpo5beginE - _ZN41_INTERNAL_2fdc1b63_4_k_cu_1d3edd96_2426794cuda3std3__45__cpo5beginE)
_ZN41_INTERNAL_2fdc1b63_4_k_cu_1d3edd96_2426794cuda3std3__45__cpo5beginE:
	.zero		1
	.type		_ZN41_INTERNAL_2fdc1b63_4_k_cu_1d3edd96_2426794cuda3std6ranges3__45__cpo5beginE,@object
	.size		_ZN41_INTERNAL_2fdc1b63_4_k_cu_1d3edd96_2426794cuda3std6ranges3__45__cpo5beginE,(_ZN41_INTERNAL_2fdc1b63_4_k_cu_1d3edd96_2426794cuda3std3__443_GLOBAL__N__2fdc1b63_4_k_cu_1d3edd96_2426796ignoreE - _ZN41_INTERNAL_2fdc1b63_4_k_cu_1d3edd96_2426794cuda3std6ranges3__45__cpo5beginE)
_ZN41_INTERNAL_2fdc1b63_4_k_cu_1d3edd96_2426794cuda3std6ranges3__45__cpo5beginE:
	.zero		1
	.type		_ZN41_INTERNAL_2fdc1b63_4_k_cu_1d3edd96_2426794cuda3std3__443_GLOBAL__N__2fdc1b63_4_k_cu_1d3edd96_2426796ignoreE,@object
	.size		_ZN41_INTERNAL_2fdc1b63_4_k_cu_1d3edd96_2426794cuda3std3__443_GLOBAL__N__2fdc1b63_4_k_cu_1d3edd96_2426796ignoreE,(_ZN41_INTERNAL_2fdc1b63_4_k_cu_1d3edd96_2426794cuda3std6ranges3__45__cpo4dataE - _ZN41_INTERNAL_2fdc1b63_4_k_cu_1d3edd96_2426794cuda3std3__443_GLOBAL__N__2fdc1b63_4_k_cu_1d3edd96_2426796ignoreE)
_ZN41_INTERNAL_2fdc1b63_4_k_cu_1d3edd96_2426794cuda3std3__443_GLOBAL__N__2fdc1b63_4_k_cu_1d3edd96_2426796ignoreE:
	.zero		1
	.type		_ZN41_INTERNAL_2fdc1b63_4_k_cu_1d3edd96_2426794cuda3std6ranges3__45__cpo4dataE,@object
	.size		_ZN41_INTERNAL_2fdc1b63_4_k_cu_1d3edd96_2426794cuda3std6ranges3__45__cpo4dataE,(_ZN41_INTERNAL_2fdc1b63_4_k_cu_1d3edd96_2426796thrust24THRUST_300001_SM_1000_NS12placeholders2_7E - _ZN41_INTERNAL_2fdc1b63_4_k_cu_1d3edd96_2426794cuda3std6ranges3__45__cpo4dataE)
_ZN41_INTERNAL_2fdc1b63_4_k_cu_1d3edd96_2426794cuda3std6ranges3__45__cpo4dataE:
	.zero		1
	.type		_ZN41_INTERNAL_2fdc1b63_4_k_cu_1d3edd96_2426796thrust24THRUST_300001_SM_1000_NS12placeholders2_7E,@object
	.size		_ZN41_INTERNAL_2fdc1b63_4_k_cu_1d3edd96_2426796thrust24THRUST_300001_SM_1000_NS12placeholders2_7E,(_ZN41_INTERNAL_2fdc1b63_4_k_cu_1d3edd96_2426794cuda3std3__45__cpo6rbeginE - _ZN41_INTERNAL_2fdc1b63_4_k_cu_1d3edd96_2426796thrust24THRUST_300001_SM_1000_NS12placeholders2_7E)
_ZN41_INTERNAL_2fdc1b63_4_k_cu_1d3edd96_2426796thrust24THRUST_300001_SM_1000_NS12placeholders2_7E:
	.zero		1
	.type		_ZN41_INTERNAL_2fdc1b63_4_k_cu_1d3edd96_2426794cuda3std3__45__cpo6rbeginE,@object
	.size		_ZN41_INTERNAL_2fdc1b63_4_k_cu_1d3edd96_2426794cuda3std3__45__cpo6rbeginE,(_ZN41_INTERNAL_2fdc1b63_4_k_cu_1d3edd96_2426794cuda3std6ranges3__45__cpo7advanceE - _ZN41_INTERNAL_2fdc1b63_4_k_cu_1d3edd96_2426794cuda3std3__45__cpo6rbeginE)
_ZN41_INTERNAL_2fdc1b63_4_k_cu_1d3edd96_2426794cuda3std3__45__cpo6rbeginE:
	.zero		1
	.type		_ZN41_INTERNAL_2fdc1b63_4_k_cu_1d3edd96_2426794cuda3std6ranges3__45__cpo7advanceE,@object
	.size		_ZN41_INTERNAL_2fdc1b63_4_k_cu_1d3edd96_2426794cuda3std6ranges3__45__cpo7advanceE,(_ZN41_INTERNAL_2fdc1b63_4_k_cu_1d3edd96_2426794cuda3std3__47nulloptE - _ZN41_INTERNAL_2fdc1b63_4_k_cu_1d3edd96_2426794cuda3std6ranges3__45__cpo7advanceE)
_ZN41_INTERNAL_2fdc1b63_4_k_cu_1d3edd96_2426794cuda3std6ranges3__45__cpo7advanceE:
	.zero		1
	.type		_ZN41_INTERNAL_2fdc1b63_4_k_cu_1d3edd96_2426794cuda3std3__47nulloptE,@object
	.size		_ZN41_INTERNAL_2fdc1b63_4_k_cu_1d3edd96_2426794cuda3std3__47nulloptE,(_ZN41_INTERNAL_2fdc1b63_4_k_cu_1d3edd96_2426794cuda3std6ranges3__45__cpo8distanceE - _ZN41_INTERNAL_2fdc1b63_4_k_cu_1d3edd96_2426794cuda3std3__47nulloptE)
_ZN41_INTERNAL_2fdc1b63_4_k_cu_1d3edd96_2426794cuda3std3__47nulloptE:
	.zero		1
	.type		_ZN41_INTERNAL_2fdc1b63_4_k_cu_1d3edd96_2426794cuda3std6ranges3__45__cpo8distanceE,@object
	.size		_ZN41_INTERNAL_2fdc1b63_4_k_cu_1d3edd96_2426794cuda3std6ranges3__45__cpo8distanceE,(_ZN41_INTERNAL_2fdc1b63_4_k_cu_1d3edd96_2426796thrust24THRUST_300001_SM_1000_NS12placeholders2_6E - _ZN41_INTERNAL_2fdc1b63_4_k_cu_1d3edd96_2426794cuda3std6ranges3__45__cpo8distanceE)
_ZN41_INTERNAL_2fdc1b63_4_k_cu_1d3edd96_2426794cuda3std6ranges3__45__cpo8distanceE:
	.zero		1
	.type		_ZN41_INTERNAL_2fdc1b63_4_k_cu_1d3edd96_2426796thrust24THRUST_300001_SM_1000_NS12placeholders2_6E,@object
	.size		_ZN41_INTERNAL_2fdc1b63_4_k_cu_1d3edd96_2426796thrust24THRUST_300001_SM_1000_NS12placeholders2_6E,(_ZN41_INTERNAL_2fdc1b63_4_k_cu_1d3edd96_2426794cuda3std3__45__cpo4cendE - _ZN41_INTERNAL_2fdc1b63_4_k_cu_1d3edd96_2426796thrust24THRUST_300001_SM_1000_NS12placeholders2_6E)
_ZN41_INTERNAL_2fdc1b63_4_k_cu_1d3edd96_2426796thrust24THRUST_300001_SM_1000_NS12placeholders2_6E:
	.zero		1
	.type		_ZN41_INTERNAL_2fdc1b63_4_k_cu_1d3edd96_2426794cuda3std3__45__cpo4cendE,@object
	.size		_ZN41_INTERNAL_2fdc1b63_4_k_cu_1d3edd96_2426794cuda3std3__45__cpo4cendE,(_ZN41_INTERNAL_2fdc1b63_4_k_cu_1d3edd96_2426794cuda3std6ranges3__45__cpo4cendE - _ZN41_INTERNAL_2fdc1b63_4_k_cu_1d3edd96_2426794cuda3std3__45__cpo4cendE)
_ZN41_INTERNAL_2fdc1b63_4_k_cu_1d3edd96_2426794cuda3std3__45__cpo4cendE:
	.zero		1
	.type		_ZN41_INTERNAL_2fdc1b63_4_k_cu_1d3edd96_2426794cuda3std6ranges3__45__cpo4cendE,@object
	.size		_ZN41_INTERNAL_2fdc1b63_4_k_cu_1d3edd96_2426794cuda3std6ranges3__45__cpo4cendE,(_ZN41_INTERNAL_2fdc1b63_4_k_cu_1d3edd96_2426794cuda3std3__420unreachable_sentinelE - _ZN41_INTERNAL_2fdc1b63_4_k_cu_1d3edd96_2426794cuda3std6ranges3__45__cpo4cendE)
_ZN41_INTERNAL_2fdc1b63_4_k_cu_1d3edd96_2426794cuda3std6ranges3__45__cpo4cendE:
	.zero		1
	.type		_ZN41_INTERNAL_2fdc1b63_4_k_cu_1d3edd96_2426794cuda3std3__420unreachable_sentinelE,@object
	.size		_ZN41_INTERNAL_2fdc1b63_4_k_cu_1d3edd96_2426794cuda3std3__420unreachable_sentinelE,(_ZN41_INTERNAL_2fdc1b63_4_k_cu_1d3edd96_2426794cuda3std6ranges3__45__cpo5ssizeE - _ZN41_INTERNAL_2fdc1b63_4_k_cu_1d3edd96_2426794cuda3std3__420unreachable_sentinelE)
_ZN41_INTERNAL_2fdc1b63_4_k_cu_1d3edd96_2426794cuda3std3__420unreachable_sentinelE:
	.zero		1
	.type		_ZN41_INTERNAL_2fdc1b63_4_k_cu_1d3edd96_2426794cuda3std6ranges3__45__cpo5ssizeE,@object
	.size		_ZN41_INTERNAL_2fdc1b63_4_k_cu_1d3edd96_2426794cuda3std6ranges3__45__cpo5ssizeE,(_ZN41_INTERNAL_2fdc1b63_4_k_cu_1d3edd96_2426796thrust24THRUST_300001_SM_1000_NS12placeholders3_10E - _ZN41_INTERNAL_2fdc1b63_4_k_cu_1d3edd96_2426794cuda3std6ranges3__45__cpo5ssizeE)
_ZN41_INTERNAL_2fdc1b63_4_k_cu_1d3edd96_2426794cuda3std6ranges3__45__cpo5ssizeE:
	.zero		1
	.type		_ZN41_INTERNAL_2fdc1b63_4_k_cu_1d3edd96_2426796thrust24THRUST_300001_SM_1000_NS12placeholders3_10E,@object
	.size		_ZN41_INTERNAL_2fdc1b63_4_k_cu_1d3edd96_2426796thrust24THRUST_300001_SM_1000_NS12placeholders3_10E,(_ZN41_INTERNAL_2fdc1b63_4_k_cu_1d3edd96_2426794cuda3std3__45__cpo5crendE - _ZN41_INTERNAL_2fdc1b63_4_k_cu_1d3edd96_2426796thrust24THRUST_300001_SM_1000_NS12placeholders3_10E)
_ZN41_INTERNAL_2fdc1b63_4_k_cu_1d3edd96_2426796thrust24THRUST_300001_SM_1000_NS12placeholders3_10E:
	.zero		1
	.type		_ZN41_INTERNAL_2fdc1b63_4_k_cu_1d3edd96_2426794cuda3std3__45__cpo5crendE,@object
	.size		_ZN41_INTERNAL_2fdc1b63_4_k_cu_1d3edd96_2426794cuda3std3__45__cpo5crendE,(_ZN41_INTERNAL_2fdc1b63_4_k_cu_1d3edd96_2426794cuda3std6ranges3__45__cpo4prevE - _ZN41_INTERNAL_2fdc1b63_4_k_cu_1d3edd96_2426794cuda3std3__45__cpo5crendE)
_ZN41_INTERNAL_2fdc1b63_4_k_cu_1d3edd96_2426794cuda3std3__45__cpo5crendE:
	.zero		1
	.type		_ZN41_INTERNAL_2fdc1b63_4_k_cu_1d3edd96_2426794cuda3std6ranges3__45__cpo4prevE,@object
	.size		_ZN41_INTERNAL_2fdc1b63_4_k_cu_1d3edd96_2426794cuda3std6ranges3__45__cpo4prevE,(_ZN41_INTERNAL_2fdc1b63_4_k_cu_1d3edd96_2426794cuda3std6ranges3__45__cpo9iter_moveE - _ZN41_INTERNAL_2fdc1b63_4_k_cu_1d3edd96_2426794cuda3std6ranges3__45__cpo4prevE)
_ZN41_INTERNAL_2fdc1b63_4_k_cu_1d3edd96_2426794cuda3std6ranges3__45__cpo4prevE:
	.zero		1
	.type		_ZN41_INTERNAL_2fdc1b63_4_k_cu_1d3edd96_2426794cuda3std6ranges3__45__cpo9iter_moveE,@object
	.size		_ZN41_INTERNAL_2fdc1b63_4_k_cu_1d3edd96_2426794cuda3std6ranges3__45__cpo9iter_moveE,(_ZN41_INTERNAL_2fdc1b63_4_k_cu_1d3edd96_2426796thrust24THRUST_300001_SM_1000_NS12placeholders2_2E - _ZN41_INTERNAL_2fdc1b63_4_k_cu_1d3edd96_2426794cuda3std6ranges3__45__cpo9iter_moveE)
_ZN41_INTERNAL_2fdc1b63_4_k_cu_1d3edd96_2426794cuda3std6ranges3__45__cpo9iter_moveE:
	.zero		1
	.type		_ZN41_INTERNAL_2fdc1b63_4_k_cu_1d3edd96_2426796thrust24THRUST_300001_SM_1000_NS12placeholders2_2E,@object
	.size		_ZN41_INTERNAL_2fdc1b63_4_k_cu_1d3edd96_2426796thrust24THRUST_300001_SM_1000_NS12placeholders2_2E,(_ZN41_INTERNAL_2fdc1b63_4_k_cu_1d3edd96_2426796thrust24THRUST_300001_SM_1000_NS12placeholders2_4E - _ZN41_INTERNAL_2fdc1b63_4_k_cu_1d3edd96_2426796thrust24THRUST_300001_SM_1000_NS12placeholders2_2E)
_ZN41_INTERNAL_2fdc1b63_4_k_cu_1d3edd96_2426796thrust24THRUST_300001_SM_1000_NS12placeholders2_2E:
	.zero		1
	.type		_ZN41_INTERNAL_2fdc1b63_4_k_cu_1d3edd96_2426796thrust24THRUST_300001_SM_1000_NS12placeholders2_4E,@object
	.size		_ZN41_INTERNAL_2fdc1b63_4_k_cu_1d3edd96_2426796thrust24THRUST_300001_SM_1000_NS12placeholders2_4E,(_ZN41_INTERNAL_2fdc1b63_4_k_cu_1d3edd96_2426794cuda3std3__45__cpo3endE - _ZN41_INTERNAL_2fdc1b63_4_k_cu_1d3edd96_2426796thrust24THRUST_300001_SM_1000_NS12placeholders2_4E)
_ZN41_INTERNAL_2fdc1b63_4_k_cu_1d3edd96_2426796thrust24THRUST_300001_SM_1000_NS12placeholders2_4E:
	.zero		1
	.type		_ZN41_INTERNAL_2fdc1b63_4_k_cu_1d3edd96_2426794cuda3std3__45__cpo3endE,@object
	.size		_ZN41_INTERNAL_2fdc1b63_4_k_cu_1d3edd96_2426794cuda3std3__45__cpo3endE,(_ZN41_INTERNAL_2fdc1b63_4_k_cu_1d3edd96_2426794cuda3std6ranges3__45__cpo3endE - _ZN41_INTERNAL_2fdc1b63_4_k_cu_1d3edd96_2426794cuda3std3__45__cpo3endE)
_ZN41_INTERNAL_2fdc1b63_4_k_cu_1d3edd96_2426794cuda3std3__45__cpo3endE:
	.zero		1
	.type		_ZN41_INTERNAL_2fdc1b63_4_k_cu_1d3edd96_2426794cuda3std6ranges3__45__cpo3endE,@object
	.size		_ZN41_INTERNAL_2fdc1b63_4_k_cu_1d3edd96_2426794cuda3std6ranges3__45__cpo3endE,(_ZN41_INTERNAL_2fdc1b63_4_k_cu_1d3edd96_2426794cuda3std3__419piecewise_constructE - _ZN41_INTERNAL_2fdc1b63_4_k_cu_1d3edd96_2426794cuda3std6ranges3__45__cpo3endE)
_ZN41_INTERNAL_2fdc1b63_4_k_cu_1d3edd96_2426794cuda3std6ranges3__45__cpo3endE:
	.zero		1
	.type		_ZN41_INTERNAL_2fdc1b63_4_k_cu_1d3edd96_2426794cuda3std3__419piecewise_constructE,@object
	.size		_ZN41_INTERNAL_2fdc1b63_4_k_cu_1d3edd96_2426794cuda3std3__419piecewise_constructE,(_ZN41_INTERNAL_2fdc1b63_4_k_cu_1d3edd96_2426794cuda3std6ranges3__45__cpo5cdataE - _ZN41_INTERNAL_2fdc1b63_4_k_cu_1d3edd96_2426794cuda3std3__419piecewise_constructE)
_ZN41_INTERNAL_2fdc1b63_4_k_cu_1d3edd96_2426794cuda3std3__419piecewise_constructE:
	.zero		1
	.type		_ZN41_INTERNAL_2fdc1b63_4_k_cu_1d3edd96_2426794cuda3std6ranges3__45__cpo5cdataE,@object
	.size		_ZN41_INTERNAL_2fdc1b63_4_k_cu_1d3edd96_2426794cuda3std6ranges3__45__cpo5cdataE,(_ZN41_INTERNAL_2fdc1b63_4_k_cu_1d3edd96_2426796thrust24THRUST_300001_SM_1000_NS12placeholders2_8E - _ZN41_INTERNAL_2fdc1b63_4_k_cu_1d3edd96_2426794cuda3std6ranges3__45__cpo5cdataE)
_ZN41_INTERNAL_2fdc1b63_4_k_cu_1d3edd96_2426794cuda3std6ranges3__45__cpo5cdataE:
	.zero		1
	.type		_ZN41_INTERNAL_2fdc1b63_4_k_cu_1d3edd96_2426796thrust24THRUST_300001_SM_1000_NS12placeholders2_8E,@object
	.size		_ZN41_INTERNAL_2fdc1b63_4_k_cu_1d3edd96_2426796thrust24THRUST_300001_SM_1000_NS12placeholders2_8E,(_ZN41_INTERNAL_2fdc1b63_4_k_cu_1d3edd96_2426794cuda3std3__45__cpo4rendE - _ZN41_INTERNAL_2fdc1b63_4_k_cu_1d3edd96_2426796thrust24THRUST_300001_SM_1000_NS12placeholders2_8E)
_ZN41_INTERNAL_2fdc1b63_4_k_cu_1d3edd96_2426796thrust24THRUST_300001_SM_1000_NS12placeholders2_8E:
	.zero		1
	.type		_ZN41_INTERNAL_2fdc1b63_4_k_cu_1d3edd96_2426794cuda3std3__45__cpo4rendE,@object
	.size		_ZN41_INTERNAL_2fdc1b63_4_k_cu_1d3edd96_2426794cuda3std3__45__cpo4rendE,(_ZN41_INTERNAL_2fdc1b63_4_k_cu_1d3edd96_2426794cuda3std6ranges3__45__cpo9iter_swapE - _ZN41_INTERNAL_2fdc1b63_4_k_cu_1d3edd96_2426794cuda3std3__45__cpo4rendE)
_ZN41_INTERNAL_2fdc1b63_4_k_cu_1d3edd96_2426794cuda3std3__45__cpo4rendE:
	.zero		1
	.type		_ZN41_INTERNAL_2fdc1b63_4_k_cu_1d3edd96_2426794cuda3std6ranges3__45__cpo9iter_swapE,@object
	.size		_ZN41_INTERNAL_2fdc1b63_4_k_cu_1d3edd96_2426794cuda3std6ranges3__45__cpo9iter_swapE,(_ZN41_INTERNAL_2fdc1b63_4_k_cu_1d3edd96_2426794cuda3std3__48unexpectE - _ZN41_INTERNAL_2fdc1b63_4_k_cu_1d3edd96_2426794cuda3std6ranges3__45__cpo9iter_swapE)
_ZN41_INTERNAL_2fdc1b63_4_k_cu_1d3edd96_2426794cuda3std6ranges3__45__cpo9iter_swapE:
	.zero		1
	.type		_ZN41_INTERNAL_2fdc1b63_4_k_cu_1d3edd96_2426794cuda3std3__48unexpectE,@object
	.size		_ZN41_INTERNAL_2fdc1b63_4_k_cu_1d3edd96_2426794cuda3std3__48unexpectE,(_ZN41_INTERNAL_2fdc1b63_4_k_cu_1d3edd96_2426796thrust24THRUST_300001_SM_1000_NS6system6detail10sequential3seqE - _ZN41_INTERNAL_2fdc1b63_4_k_cu_1d3edd96_2426794cuda3std3__48unexpectE)
_ZN41_INTERNAL_2fdc1b63_4_k_cu_1d3edd96_2426794cuda3std3__48unexpectE:
	.zero		1
	.type		_ZN41_INTERNAL_2fdc1b63_4_k_cu_1d3edd96_2426796thrust24THRUST_300001_SM_1000_NS6system6detail10sequential3seqE,@object
	.size		_ZN41_INTERNAL_2fdc1b63_4_k_cu_1d3edd96_2426796thrust24THRUST_300001_SM_1000_NS6system6detail10sequential3seqE,(.L_29 - _ZN41_INTERNAL_2fdc1b63_4_k_cu_1d3edd96_2426796thrust24THRUST_300001_SM_1000_NS6system6detail10sequential3seqE)
_ZN41_INTERNAL_2fdc1b63_4_k_cu_1d3edd96_2426796thrust24THRUST_300001_SM_1000_NS6system6detail10sequential3seqE:
	.zero		1
.L_29:


//--------------------- .nv.constant0._ZN3cub18CUB_300001_SM_10006detail11EmptyKernelIvEEvv --------------------------
	.section	.nv.constant0._ZN3cub18CUB_300001_SM_10006detail11EmptyKernelIvEEvv,"a",@progbits
	.sectionflags	@""
	.align	4
.nv.constant0._ZN3cub18CUB_300001_SM_10006detail11EmptyKernelIvEEvv:
	.zero		896


//--------------------- SYMBOLS --------------------------

	.type		.nv.reservedSmem.offset0,@object
	.size		.nv.reservedSmem.offset0,0x4
